	.headerflags	@"EF_CUDA_TEXMODE_UNIFIED EF_CUDA_64BIT_ADDRESS EF_CUDA_ACCELERATORS EF_CUDA_SM90 EF_CUDA_VIRTUAL_SM(EF_CUDA_SM90)"
	.elftype	@"ET_EXEC"


//--------------------- .nv.info                  --------------------------
	.section	.nv.info,"",@"SHT_CUDA_INFO"
	.align	4


	//----- nvinfo : EIATTR_REGCOUNT
	.align		4
        /*0000*/ 	.byte	0x04, 0x2f
        /*0002*/ 	.short	(.L_1 - .L_0)
	.align		4
.L_0:
        /*0004*/ 	.word	index@(triton_poi_fused_convolution_54)
        /*0008*/ 	.word	0x0000000c


	//----- nvinfo : EIATTR_MIN_STACK_SIZE
	.align		4
.L_1:
        /*000c*/ 	.byte	0x04, 0x12
        /*000e*/ 	.short	(.L_3 - .L_2)
	.align		4
.L_2:
        /*0010*/ 	.word	index@(triton_poi_fused_convolution_54)
        /*0014*/ 	.word	0x00000000


	//----- nvinfo : EIATTR_FRAME_SIZE
	.align		4
.L_3:
        /*0018*/ 	.byte	0x04, 0x11
        /*001a*/ 	.short	(.L_5 - .L_4)
	.align		4
.L_4:
        /*001c*/ 	.word	index@(triton_poi_fused_convolution_54)
        /*0020*/ 	.word	0x00000000


	//----- nvinfo : EIATTR_MIN_STACK_SIZE
	.align		4
.L_5:
        /*0024*/ 	.byte	0x04, 0x12
        /*0026*/ 	.short	(.L_7 - .L_6)
	.align		4
.L_6:
        /*0028*/ 	.word	index@(triton_poi_fused_convolution_54)
        /*002c*/ 	.word	0x00000000
.L_7:


//--------------------- .nv.info.triton_poi_fused_convolution_54 --------------------------
	.section	.nv.info.triton_poi_fused_convolution_54,"",@"SHT_CUDA_INFO"
	.sectionflags	@""
	.align	4


	//----- nvinfo : EIATTR_CUDA_API_VERSION
	.align		4
        /*0000*/ 	.byte	0x04, 0x37
        /*0002*/ 	.short	(.L_9 - .L_8)
.L_8:
        /*0004*/ 	.word	0x0000007c


	//----- nvinfo : EIATTR_KPARAM_INFO
	.align		4
.L_9:
        /*0008*/ 	.byte	0x04, 0x17
        /*000a*/ 	.short	(.L_11 - .L_10)
.L_10:
        /*000c*/ 	.word	0x00000000
        /*0010*/ 	.short	0x0002
        /*0012*/ 	.short	0x0010
        /*0014*/ 	.byte	0x00, 0xf0, 0x11, 0x00


	//----- nvinfo : EIATTR_KPARAM_INFO
	.align		4
.L_11:
        /*0018*/ 	.byte	0x04, 0x17
        /*001a*/ 	.short	(.L_13 - .L_12)
.L_12:
        /*001c*/ 	.word	0x00000000
        /*0020*/ 	.short	0x0001
        /*0022*/ 	.short	0x0008
        /*0024*/ 	.byte	0x00, 0xf4, 0x21, 0x00


	//----- nvinfo : EIATTR_KPARAM_INFO
	.align		4
.L_13:
        /*0028*/ 	.byte	0x04, 0x17
        /*002a*/ 	.short	(.L_15 - .L_14)
.L_14:
        /*002c*/ 	.word	0x00000000
        /*0030*/ 	.short	0x0000
        /*0032*/ 	.short	0x0000
        /*0034*/ 	.byte	0x00, 0xf4, 0x21, 0x00


	//----- nvinfo : EIATTR_SPARSE_MMA_MASK
	.align		4
.L_15:
        /*0038*/ 	.byte	0x03, 0x50
        /*003a*/ 	.short	0x0000


	//----- nvinfo : EIATTR_MAXREG_COUNT
	.align		4
        /*003c*/ 	.byte	0x03, 0x1b
        /*003e*/ 	.short	0x00ff


	//----- nvinfo : EIATTR_EXIT_INSTR_OFFSETS
	.align		4
        /*0040*/ 	.byte	0x04, 0x1c
        /*0042*/ 	.short	(.L_17 - .L_16)


	//   ....[0]....
.L_16:
        /*0044*/ 	.word	0x00000160


	//   ....[1]....
        /*0048*/ 	.word	0x00000180


	//----- nvinfo : EIATTR_REQNTID
	.align		4
.L_17:
        /*004c*/ 	.byte	0x04, 0x10
        /*004e*/ 	.short	(.L_19 - .L_18)
.L_18:
        /*0050*/ 	.word	0x00000080
        /*0054*/ 	.word	0x00000001
        /*0058*/ 	.word	0x00000001


	//----- nvinfo : EIATTR_CBANK_PARAM_SIZE
	.align		4
.L_19:
        /*005c*/ 	.byte	0x03, 0x19
        /*005e*/ 	.short	0x0014


	//----- nvinfo : EIATTR_PARAM_CBANK
	.align		4
        /*0060*/ 	.byte	0x04, 0x0a
        /*0062*/ 	.short	(.L_21 - .L_20)
	.align		4
.L_20:
        /*0064*/ 	.word	index@(.nv.constant0.triton_poi_fused_convolution_54)
        /*0068*/ 	.short	0x0210
        /*006a*/ 	.short	0x0014


	//----- nvinfo : EIATTR_SW_WAR
	.align		4
.L_21:
        /*006c*/ 	.byte	0x04, 0x36
        /*006e*/ 	.short	(.L_23 - .L_22)
.L_22:
        /*0070*/ 	.word	0x00000008
.L_23:


//--------------------- .nv.callgraph             --------------------------
	.section	.nv.callgraph,"",@"SHT_CUDA_CALLGRAPH"
	.align	4
	.sectionentsize	8
	.align		4
        /*0000*/ 	.word	0x00000000
	.align		4
        /*0004*/ 	.word	0xffffffff
	.align		4
        /*0008*/ 	.word	0x00000000
	.align		4
        /*000c*/ 	.word	0xfffffffe
	.align		4
        /*0010*/ 	.word	0x00000000
	.align		4
        /*0014*/ 	.word	0xfffffffd
	.align		4
        /*0018*/ 	.word	0x00000000
	.align		4
        /*001c*/ 	.word	0xfffffffc


//--------------------- .text.triton_poi_fused_convolution_54 --------------------------
	.section	.text.triton_poi_fused_convolution_54,"ax",@progbits
	.align	128
        .global         triton_poi_fused_convolution_54
        .type           triton_poi_fused_convolution_54,@function
        .size           triton_poi_fused_convolution_54,(.L_x_1 - triton_poi_fused_convolution_54)
        .other          triton_poi_fused_convolution_54,@"STO_CUDA_ENTRY STV_DEFAULT"
triton_poi_fused_convolution_54:
.text.triton_poi_fused_convolution_54:
[----:B------:R-:W0:Y:S02]  /*0000*/  LDC R1, c[0x0][0x28] ;  /* 0x00000a00ff017b82 */ /* 0x000e240000000800 */
[----:B------:R-:W1:Y:S01]  /*0010*/  S2R R0, SR_TID.X ;  /* 0x0000000000007919 */ /* 0x000e620000002100 */
[----:B------:R-:W2:Y:S01]  /*0020*/  LDC.64 R2, c[0x0][0x210] ;  /* 0x00008400ff027b82 */ /* 0x000ea20000000a00 */
[----:B------:R-:W-:Y:S01]  /*0030*/  ULDC.64 UR4, c[0x0][0x208] ;  /* 0x0000820000047ab9 */ /* 0x000fe20000000a00 */
[----:B------:R-:W3:Y:S06]  /*0040*/  S2R R7, SR_CTAID.X ;  /* 0x0000000000077919 */ /* 0x000eec0000002500 */
[----:B------:R-:W4:Y:S01]  /*0050*/  LDC.64 R4, c[0x0][0x218] ;  /* 0x00008600ff047b82 */ /* 0x000f220000000a00 */
[----:B-1----:R-:W-:-:S04]  /*0060*/  SHF.L.U32 R0, R0, 0x1, RZ ;  /* 0x0000000100007819 */ /* 0x002fc800000006ff */
[----:B------:R-:W-:-:S04]  /*0070*/  LOP3.LUT R0, R0, 0xfe, RZ, 0xc0, !PT ;  /* 0x000000fe00007812 */ /* 0x000fc800078ec0ff */
[----:B---3--:R-:W-:-:S04]  /*0080*/  LEA R7, R7, R0, 0x8 ;  /* 0x0000000007077211 */ /* 0x008fc800078e40ff */
[C---:B------:R-:W-:Y:S01]  /*0090*/  ISETP.GE.AND P0, PT, R7.reuse, 0x1400, PT ;  /* 0x000014000700780c */ /* 0x040fe20003f06270 */
[----:B------:R-:W-:-:S04]  /*00a0*/  IMAD.HI R0, R7, 0x66666667, RZ ;  /* 0x6666666707007827 */ /* 0x000fc800078e02ff */
[----:B--2---:R-:W-:Y:S01]  /*00b0*/  IMAD.WIDE R2, R7, 0x4, R2 ;  /* 0x0000000407027825 */ /* 0x004fe200078e0202 */
[----:B------:R-:W-:-:S04]  /*00c0*/  SHF.R.U32.HI R9, RZ, 0x1f, R0 ;  /* 0x0000001fff097819 */ /* 0x000fc80000011600 */
[----:B------:R-:W-:-:S05]  /*00d0*/  LEA.HI.SX32 R0, R0, R9, 0x19 ;  /* 0x0000000900007211 */ /* 0x000fca00078fcaff */
[----:B------:R-:W-:Y:S01]  /*00e0*/  IMAD R9, R0, -0x140, R7 ;  /* 0xfffffec000097824 */ /* 0x000fe200078e0207 */
[----:B------:R-:W-:-:S03]  /*00f0*/  CS2R R6, SRZ ;  /* 0x0000000000067805 */ /* 0x000fc6000001ff00 */
[----:B----4-:R-:W-:Y:S01]  /*0100*/  IMAD.WIDE R4, R9, 0x4, R4 ;  /* 0x0000000409047825 */ /* 0x010fe200078e0204 */
[----:B------:R-:W-:Y:S02]  /*0110*/  CS2R R8, SRZ ;  /* 0x0000000000087805 */ /* 0x000fe4000001ff00 */
[----:B------:R-:W2:Y:S04]  /*0120*/  @!P0 LDG.E.64 R6, desc[UR4][R2.64] ;  /* 0x0000000402068981 */ /* 0x000ea8000c1e1b00 */
[----:B------:R-:W2:Y:S02]  /*0130*/  @!P0 LDG.E.EL.64 R8, desc[UR4][R4.64] ;  /* 0x0000000404088981 */ /* 0x000ea4000c2e1b00 */
[----:B--2---:R-:W-:Y:S01]  /*0140*/  FADD R6, R8, R6 ;  /* 0x0000000608067221 */ /* 0x004fe20000000000 */
[----:B------:R-:W-:Y:S01]  /*0150*/  FADD R7, R9, R7 ;  /* 0x0000000709077221 */ /* 0x000fe20000000000 */
[----:B------:R-:W-:Y:S06]  /*0160*/  @P0 EXIT ;  /* 0x000000000000094d */ /* 0x000fec0003800000 */
[----:B------:R-:W-:Y:S01]  /*0170*/  STG.E.64 desc[UR4][R2.64], R6 ;  /* 0x0000000602007986 */ /* 0x000fe2000c101b04 */
[----:B------:R-:W-:Y:S05]  /*0180*/  EXIT ;  /* 0x000000000000794d */ /* 0x000fea0003800000 */
.L_x_0:
[----:B------:R-:W-:-:S00]  /*0190*/  BRA `(.L_x_0) ;  /* 0xfffffffc00fc7947 */ /* 0x000fc0000383ffff */
[----:B------:R-:W-:-:S00]  /*01a0*/  NOP ;  /* 0x0000000000007918 */ /* 0x000fc00000000000 */
        /* <DEDUP_REMOVED lines=13> */
.L_x_1:


//--------------------- .nv.constant0.triton_poi_fused_convolution_54 --------------------------
	.section	.nv.constant0.triton_poi_fused_convolution_54,"a",@progbits
	.sectionflags	@""
	.align	4
.nv.constant0.triton_poi_fused_convolution_54:
	.zero		548
